//
// Generated by NVIDIA NVVM Compiler
//
// Compiler Build ID: CL-36424714
// Cuda compilation tools, release 13.0, V13.0.88
// Based on NVVM 20.0.0
//

.version 9.0
.target sm_100
.address_size 64

	// .globl	_Z6kernelPfS_S_
.extern .shared .align 16 .b8 sbase[];

.visible .entry _Z6kernelPfS_S_(
	.param .u64 .ptr .align 1 _Z6kernelPfS_S__param_0,
	.param .u64 .ptr .align 1 _Z6kernelPfS_S__param_1,
	.param .u64 .ptr .align 1 _Z6kernelPfS_S__param_2
)
{
	.reg .pred 	%p<20>;
	.reg .b32 	%r<42>;
	.reg .b32 	%f<135>;
	.reg .b64 	%rd<31>;

	ld.param.u64 	%rd13, [_Z6kernelPfS_S__param_0];
	ld.param.u64 	%rd14, [_Z6kernelPfS_S__param_1];
	ld.param.u64 	%rd12, [_Z6kernelPfS_S__param_2];
	cvta.to.global.u64 	%rd15, %rd13;
	cvta.to.global.u64 	%rd1, %rd14;
	mov.u32 	%r17, %ctaid.x;
	shl.b32 	%r1, %r17, 5;
	mov.u32 	%r2, %tid.x;
	and.b32  	%r3, %r2, 1;
	add.s32 	%r4, %r1, %r2;
	shl.b32 	%r18, %r2, 2;
	mov.u32 	%r19, sbase;
	add.s32 	%r5, %r19, %r18;
	and.b32  	%r6, %r2, 2;
	and.b32  	%r20, %r18, 4080;
	add.s32 	%r7, %r19, %r20;
	and.b32  	%r8, %r2, 4;
	and.b32  	%r21, %r18, 4064;
	add.s32 	%r22, %r19, %r21;
	add.s32 	%r9, %r22, 128;
	and.b32  	%r10, %r2, 8;
	and.b32  	%r23, %r18, 4032;
	add.s32 	%r11, %r19, %r23;
	cvt.u64.u32 	%rd2, %r2;
	mul.wide.u32 	%rd16, %r2, 4;
	and.b64  	%rd17, %rd16, 4088;
	mul.wide.u32 	%rd18, %r1, 4;
	add.s64 	%rd19, %rd17, %rd18;
	add.s64 	%rd20, %rd19, %rd15;
	add.s64 	%rd30, %rd20, 128;
	mul.wide.u32 	%rd21, %r4, 4;
	add.s64 	%rd22, %rd21, 128;
	add.s64 	%rd29, %rd15, %rd22;
	add.s64 	%rd28, %rd1, %rd22;
	mov.b32 	%r41, 256;
$L__BB0_1:
	setp.ne.s32 	%p1, %r3, 0;
	@%p1 bra 	$L__BB0_3;
	ld.global.f32 	%f121, [%rd29+-128];
	bra.uni 	$L__BB0_4;
$L__BB0_3:
	ld.global.f32 	%f34, [%rd30+-128];
	ld.global.f32 	%f35, [%rd29+-128];
	add.f32 	%f121, %f34, %f35;
$L__BB0_4:
	setp.eq.s32 	%p2, %r6, 0;
	st.shared.f32 	[%r5], %f121;
	@%p2 bra 	$L__BB0_6;
	ld.shared.f32 	%f36, [%r7+4];
	add.f32 	%f121, %f36, %f121;
$L__BB0_6:
	setp.eq.s32 	%p3, %r8, 0;
	st.shared.f32 	[%r5+128], %f121;
	@%p3 bra 	$L__BB0_8;
	ld.shared.f32 	%f37, [%r9+12];
	add.f32 	%f121, %f37, %f121;
$L__BB0_8:
	setp.eq.s32 	%p4, %r10, 0;
	st.shared.f32 	[%r5], %f121;
	@%p4 bra 	$L__BB0_10;
	ld.shared.f32 	%f38, [%r11+28];
	add.f32 	%f121, %f38, %f121;
$L__BB0_10:
	cvt.u32.u64 	%r24, %rd2;
	setp.lt.u32 	%p5, %r24, 16;
	st.shared.f32 	[%r5+128], %f121;
	@%p5 bra 	$L__BB0_12;
	ld.shared.f32 	%f39, [sbase+188];
	add.f32 	%f121, %f39, %f121;
$L__BB0_12:
	setp.ne.s32 	%p6, %r24, 0;
	st.shared.f32 	[%r5], %f121;
	st.global.f32 	[%rd28+-128], %f121;
	add.s32 	%r13, %r19, %r41;
	@%p6 bra 	$L__BB0_14;
	ld.shared.f32 	%f40, [sbase+124];
	st.shared.f32 	[%r13], %f40;
$L__BB0_14:
	setp.eq.s32 	%p7, %r3, 0;
	@%p7 bra 	$L__BB0_16;
	ld.global.f32 	%f41, [%rd30];
	ld.global.f32 	%f42, [%rd29];
	add.f32 	%f126, %f41, %f42;
	bra.uni 	$L__BB0_17;
$L__BB0_16:
	ld.global.f32 	%f126, [%rd29];
$L__BB0_17:
	st.shared.f32 	[%r5], %f126;
	@%p2 bra 	$L__BB0_19;
	ld.shared.f32 	%f43, [%r7+4];
	add.f32 	%f126, %f43, %f126;
$L__BB0_19:
	st.shared.f32 	[%r5+128], %f126;
	@%p3 bra 	$L__BB0_21;
	ld.shared.f32 	%f44, [%r9+12];
	add.f32 	%f126, %f44, %f126;
$L__BB0_21:
	st.shared.f32 	[%r5], %f126;
	@%p4 bra 	$L__BB0_23;
	ld.shared.f32 	%f45, [%r11+28];
	add.f32 	%f126, %f45, %f126;
$L__BB0_23:
	st.shared.f32 	[%r5+128], %f126;
	@%p5 bra 	$L__BB0_25;
	ld.shared.f32 	%f46, [sbase+188];
	add.f32 	%f126, %f46, %f126;
$L__BB0_25:
	st.shared.f32 	[%r5], %f126;
	st.global.f32 	[%rd28], %f126;
	@%p6 bra 	$L__BB0_27;
	ld.shared.f32 	%f47, [sbase+124];
	st.shared.f32 	[%r13+4], %f47;
$L__BB0_27:
	add.s32 	%r41, %r41, 8;
	add.s64 	%rd30, %rd30, 256;
	add.s64 	%rd29, %rd29, 256;
	add.s64 	%rd28, %rd28, 256;
	setp.ne.s32 	%p13, %r41, 384;
	@%p13 bra 	$L__BB0_1;
	setp.ne.s32 	%p14, %r3, 0;
	shl.b32 	%r29, %r4, 2;
	add.s32 	%r31, %r19, %r29;
	add.s32 	%r15, %r31, 256;
	@%p14 bra 	$L__BB0_30;
	ld.shared.f32 	%f131, [%r15];
	bra.uni 	$L__BB0_31;
$L__BB0_30:
	and.b32  	%r32, %r2, 1022;
	add.s32 	%r33, %r1, %r32;
	shl.b32 	%r34, %r33, 2;
	add.s32 	%r36, %r19, %r34;
	ld.shared.f32 	%f48, [%r36+256];
	ld.shared.f32 	%f49, [%r15];
	add.f32 	%f131, %f48, %f49;
$L__BB0_31:
	setp.eq.s32 	%p15, %r6, 0;
	st.shared.f32 	[%r5], %f131;
	@%p15 bra 	$L__BB0_33;
	ld.shared.f32 	%f50, [%r7+4];
	add.f32 	%f131, %f50, %f131;
$L__BB0_33:
	setp.eq.s32 	%p16, %r8, 0;
	st.shared.f32 	[%r5+128], %f131;
	@%p16 bra 	$L__BB0_35;
	ld.shared.f32 	%f51, [%r9+12];
	add.f32 	%f131, %f51, %f131;
$L__BB0_35:
	setp.eq.s32 	%p17, %r10, 0;
	st.shared.f32 	[%r5], %f131;
	@%p17 bra 	$L__BB0_37;
	ld.shared.f32 	%f52, [%r11+28];
	add.f32 	%f131, %f52, %f131;
$L__BB0_37:
	setp.lt.u32 	%p18, %r24, 16;
	st.shared.f32 	[%r5+128], %f131;
	@%p18 bra 	$L__BB0_39;
	ld.shared.f32 	%f53, [sbase+188];
	add.f32 	%f131, %f53, %f131;
$L__BB0_39:
	setp.eq.s32 	%p19, %r24, 0;
	st.shared.f32 	[%r5], %f131;
	st.shared.f32 	[%r15], %f131;
	@%p19 bra 	$L__BB0_41;
	shl.b32 	%r40, %r24, 5;
	ld.shared.f32 	%f54, [%r5+252];
	mul.wide.u32 	%rd23, %r40, 4;
	add.s64 	%rd24, %rd1, %rd23;
	ld.global.f32 	%f55, [%rd24];
	add.f32 	%f56, %f54, %f55;
	st.global.f32 	[%rd24], %f56;
	ld.global.f32 	%f57, [%rd24+4];
	add.f32 	%f58, %f54, %f57;
	st.global.f32 	[%rd24+4], %f58;
	ld.global.f32 	%f59, [%rd24+8];
	add.f32 	%f60, %f54, %f59;
	st.global.f32 	[%rd24+8], %f60;
	ld.global.f32 	%f61, [%rd24+12];
	add.f32 	%f62, %f54, %f61;
	st.global.f32 	[%rd24+12], %f62;
	ld.global.f32 	%f63, [%rd24+16];
	add.f32 	%f64, %f54, %f63;
	st.global.f32 	[%rd24+16], %f64;
	ld.global.f32 	%f65, [%rd24+20];
	add.f32 	%f66, %f54, %f65;
	st.global.f32 	[%rd24+20], %f66;
	ld.global.f32 	%f67, [%rd24+24];
	add.f32 	%f68, %f54, %f67;
	st.global.f32 	[%rd24+24], %f68;
	ld.global.f32 	%f69, [%rd24+28];
	add.f32 	%f70, %f54, %f69;
	st.global.f32 	[%rd24+28], %f70;
	ld.global.f32 	%f71, [%rd24+32];
	add.f32 	%f72, %f54, %f71;
	st.global.f32 	[%rd24+32], %f72;
	ld.global.f32 	%f73, [%rd24+36];
	add.f32 	%f74, %f54, %f73;
	st.global.f32 	[%rd24+36], %f74;
	ld.global.f32 	%f75, [%rd24+40];
	add.f32 	%f76, %f54, %f75;
	st.global.f32 	[%rd24+40], %f76;
	ld.global.f32 	%f77, [%rd24+44];
	add.f32 	%f78, %f54, %f77;
	st.global.f32 	[%rd24+44], %f78;
	ld.global.f32 	%f79, [%rd24+48];
	add.f32 	%f80, %f54, %f79;
	st.global.f32 	[%rd24+48], %f80;
	ld.global.f32 	%f81, [%rd24+52];
	add.f32 	%f82, %f54, %f81;
	st.global.f32 	[%rd24+52], %f82;
	ld.global.f32 	%f83, [%rd24+56];
	add.f32 	%f84, %f54, %f83;
	st.global.f32 	[%rd24+56], %f84;
	ld.global.f32 	%f85, [%rd24+60];
	add.f32 	%f86, %f54, %f85;
	st.global.f32 	[%rd24+60], %f86;
	ld.global.f32 	%f87, [%rd24+64];
	add.f32 	%f88, %f54, %f87;
	st.global.f32 	[%rd24+64], %f88;
	ld.global.f32 	%f89, [%rd24+68];
	add.f32 	%f90, %f54, %f89;
	st.global.f32 	[%rd24+68], %f90;
	ld.global.f32 	%f91, [%rd24+72];
	add.f32 	%f92, %f54, %f91;
	st.global.f32 	[%rd24+72], %f92;
	ld.global.f32 	%f93, [%rd24+76];
	add.f32 	%f94, %f54, %f93;
	st.global.f32 	[%rd24+76], %f94;
	ld.global.f32 	%f95, [%rd24+80];
	add.f32 	%f96, %f54, %f95;
	st.global.f32 	[%rd24+80], %f96;
	ld.global.f32 	%f97, [%rd24+84];
	add.f32 	%f98, %f54, %f97;
	st.global.f32 	[%rd24+84], %f98;
	ld.global.f32 	%f99, [%rd24+88];
	add.f32 	%f100, %f54, %f99;
	st.global.f32 	[%rd24+88], %f100;
	ld.global.f32 	%f101, [%rd24+92];
	add.f32 	%f102, %f54, %f101;
	st.global.f32 	[%rd24+92], %f102;
	ld.global.f32 	%f103, [%rd24+96];
	add.f32 	%f104, %f54, %f103;
	st.global.f32 	[%rd24+96], %f104;
	ld.global.f32 	%f105, [%rd24+100];
	add.f32 	%f106, %f54, %f105;
	st.global.f32 	[%rd24+100], %f106;
	ld.global.f32 	%f107, [%rd24+104];
	add.f32 	%f108, %f54, %f107;
	st.global.f32 	[%rd24+104], %f108;
	ld.global.f32 	%f109, [%rd24+108];
	add.f32 	%f110, %f54, %f109;
	st.global.f32 	[%rd24+108], %f110;
	ld.global.f32 	%f111, [%rd24+112];
	add.f32 	%f112, %f54, %f111;
	st.global.f32 	[%rd24+112], %f112;
	ld.global.f32 	%f113, [%rd24+116];
	add.f32 	%f114, %f54, %f113;
	st.global.f32 	[%rd24+116], %f114;
	ld.global.f32 	%f115, [%rd24+120];
	add.f32 	%f116, %f54, %f115;
	st.global.f32 	[%rd24+120], %f116;
	ld.global.f32 	%f117, [%rd24+124];
	add.f32 	%f118, %f54, %f117;
	st.global.f32 	[%rd24+124], %f118;
$L__BB0_41:
	cvta.to.global.u64 	%rd25, %rd12;
	ld.shared.f32 	%f119, [%r5+256];
	shl.b64 	%rd26, %rd2, 2;
	add.s64 	%rd27, %rd25, %rd26;
	st.global.f32 	[%rd27], %f119;
	ret;

}


// ===== COMPILED SASS (sm_100) =====

	.target	sm_100

	.elftype	@"ET_EXEC"


//--------------------- .note.nv.tkinfo           --------------------------
	.section	.note.nv.tkinfo,"",@"SHT_NOTE"
	.sectionflags	@"SHF_NOTE_NV_TKINFO"
	.tkinfo
        /*0018*/ 	.word	0x00000002
        /*0030*/ 	.string	""
        /*0030*/ 	.string	"ptxas"
        /*0030*/ 	.string	"Cuda compilation tools, release 13.0, V13.0.88"
        /*0030*/ 	.string	"Build cuda_13.0.r13.0/compiler.36424714_0"
        /*0030*/ 	.string	"-arch sm_100 -m 64 "



//--------------------- .note.nv.cuinfo           --------------------------
	.section	.note.nv.cuinfo,"",@"SHT_NOTE"
	.sectionflags	@"SHF_NOTE_NV_CUINFO"
        /*0018*/ 	.short	0x0002
        /*001a*/ 	.short	0x0064
        /*001c*/ 	.short	0x0082
	.zero		2


//--------------------- .nv.info                  --------------------------
	.section	.nv.info,"",@"SHT_CUDA_INFO"
	.align	4


	//----- nvinfo : EIATTR_REGCOUNT
	.align		4
        /*0000*/ 	.byte	0x04, 0x2f
        /*0002*/ 	.short	(.L_1 - .L_0)
	.align		4
.L_0:
        /*0004*/ 	.word	index@(_Z6kernelPfS_S_)
        /*0008*/ 	.word	0x00000020


	//----- nvinfo : EIATTR_FRAME_SIZE
	.align		4
.L_1:
        /*000c*/ 	.byte	0x04, 0x11
        /*000e*/ 	.short	(.L_3 - .L_2)
	.align		4
.L_2:
        /*0010*/ 	.word	index@(_Z6kernelPfS_S_)
        /*0014*/ 	.word	0x00000000


	//----- nvinfo : EIATTR_MIN_STACK_SIZE
	.align		4
.L_3:
        /*0018*/ 	.byte	0x04, 0x12
        /*001a*/ 	.short	(.L_5 - .L_4)
	.align		4
.L_4:
        /*001c*/ 	.word	index@(_Z6kernelPfS_S_)
        /*0020*/ 	.word	0x00000000
.L_5:


//--------------------- .nv.compat                --------------------------
	.section	.nv.compat,"",@"SHT_CUDA_COMPAT_INFO"
	.align	4
        /*0000*/ 	.byte	0x02, 0x09, 0x00, 0x00, 0x02, 0x02, 0x01, 0x00, 0x02, 0x05, 0x05, 0x00, 0x03, 0x07, 0x01, 0x01
        /*0010*/ 	.byte	0x02, 0x03, 0x00, 0x00, 0x02, 0x06, 0x01, 0x00, 0x04, 0x0b, 0x08, 0x00, 0x09, 0x00, 0x00, 0x00
        /*0020*/ 	.byte	0x00, 0x00, 0x00, 0x00


//--------------------- .nv.info._Z6kernelPfS_S_  --------------------------
	.section	.nv.info._Z6kernelPfS_S_,"",@"SHT_CUDA_INFO"
	.sectionflags	@""
	.align	4


	//----- nvinfo : EIATTR_CUDA_API_VERSION
	.align		4
        /*0000*/ 	.byte	0x04, 0x37
        /*0002*/ 	.short	(.L_7 - .L_6)
.L_6:
        /*0004*/ 	.word	0x00000082


	//----- nvinfo : EIATTR_KPARAM_INFO
	.align		4
.L_7:
        /*0008*/ 	.byte	0x04, 0x17
        /*000a*/ 	.short	(.L_9 - .L_8)
.L_8:
        /*000c*/ 	.word	0x00000000
        /*0010*/ 	.short	0x0002
        /*0012*/ 	.short	0x0010
        /*0014*/ 	.byte	0x00, 0xf5, 0x21, 0x00


	//----- nvinfo : EIATTR_KPARAM_INFO
	.align		4
.L_9:
        /*0018*/ 	.byte	0x04, 0x17
        /*001a*/ 	.short	(.L_11 - .L_10)
.L_10:
        /*001c*/ 	.word	0x00000000
        /*0020*/ 	.short	0x0001
        /*0022*/ 	.short	0x0008
        /*0024*/ 	.byte	0x00, 0xf5, 0x21, 0x00


	//----- nvinfo : EIATTR_KPARAM_INFO
	.align		4
.L_11:
        /*0028*/ 	.byte	0x04, 0x17
        /*002a*/ 	.short	(.L_13 - .L_12)
.L_12:
        /*002c*/ 	.word	0x00000000
        /*0030*/ 	.short	0x0000
        /*0032*/ 	.short	0x0000
        /*0034*/ 	.byte	0x00, 0xf5, 0x21, 0x00


	//----- nvinfo : EIATTR_SPARSE_MMA_MASK
	.align		4
.L_13:
        /*0038*/ 	.byte	0x03, 0x50
        /*003a*/ 	.short	0x0000


	//----- nvinfo : EIATTR_MAXREG_COUNT
	.align		4
        /*003c*/ 	.byte	0x03, 0x1b
        /*003e*/ 	.short	0x00ff


	//----- nvinfo : EIATTR_MERCURY_ISA_VERSION
	.align		4
        /*0040*/ 	.byte	0x03, 0x5f
        /*0042*/ 	.short	0x0101


	//----- nvinfo : EIATTR_VRC_CTA_INIT_COUNT
	.align		4
        /*0044*/ 	.byte	0x02, 0x4a
	.zero		1
	.zero		1


	//----- nvinfo : EIATTR_EXIT_INSTR_OFFSETS
	.align		4
        /*0048*/ 	.byte	0x04, 0x1c
        /*004a*/ 	.short	(.L_15 - .L_14)


	//   ....[0]....
.L_14:
        /*004c*/ 	.word	0x00000f50


	//----- nvinfo : EIATTR_CRS_STACK_SIZE
	.align		4
.L_15:
        /*0050*/ 	.byte	0x04, 0x1e
        /*0052*/ 	.short	(.L_17 - .L_16)
.L_16:
        /*0054*/ 	.word	0x00000000


	//----- nvinfo : EIATTR_CBANK_PARAM_SIZE
	.align		4
.L_17:
        /*0058*/ 	.byte	0x03, 0x19
        /*005a*/ 	.short	0x0018


	//----- nvinfo : EIATTR_PARAM_CBANK
	.align		4
        /*005c*/ 	.byte	0x04, 0x0a
        /*005e*/ 	.short	(.L_19 - .L_18)
	.align		4
.L_18:
        /*0060*/ 	.word	index@(.nv.constant0._Z6kernelPfS_S_)
        /*0064*/ 	.short	0x0380
        /*0066*/ 	.short	0x0018


	//----- nvinfo : EIATTR_SW_WAR
	.align		4
.L_19:
        /*0068*/ 	.byte	0x04, 0x36
        /*006a*/ 	.short	(.L_21 - .L_20)
.L_20:
        /*006c*/ 	.word	0x00000008
.L_21:


//--------------------- .nv.callgraph             --------------------------
	.section	.nv.callgraph,"",@"SHT_CUDA_CALLGRAPH"
	.align	4
	.sectionentsize	8
	.align		4
        /*0000*/ 	.word	0x00000000
	.align		4
        /*0004*/ 	.word	0xffffffff
	.align		4
        /*0008*/ 	.word	0x00000000
	.align		4
        /*000c*/ 	.word	0xfffffffe
	.align		4
        /*0010*/ 	.word	0x00000000
	.align		4
        /*0014*/ 	.word	0xfffffffd
	.align		4
        /*0018*/ 	.word	0x00000000
	.align		4
        /*001c*/ 	.word	0xfffffffc


//--------------------- .text._Z6kernelPfS_S_     --------------------------
	.section	.text._Z6kernelPfS_S_,"ax",@progbits
	.align	128
        .global         _Z6kernelPfS_S_
        .type           _Z6kernelPfS_S_,@function
        .size           _Z6kernelPfS_S_,(.L_x_4 - _Z6kernelPfS_S_)
        .other          _Z6kernelPfS_S_,@"STO_CUDA_ENTRY STV_DEFAULT"
_Z6kernelPfS_S_:
.text._Z6kernelPfS_S_:
[----:B------:R-:W-:Y:S01]  /*0000*/  LDC R1, c[0x0][0x37c] ;  /* 0x0000df00ff017b82 */ /* 0x000fe20000000800 */
[----:B------:R-:W0:Y:S07]  /*0010*/  S2R R0, SR_TID.X ;  /* 0x0000000000007919 */ /* 0x000e2e0000002100 */
[----:B------:R-:W1:Y:S01]  /*0020*/  S2UR UR5, SR_CgaCtaId ;  /* 0x00000000000579c3 */ /* 0x000e620000008800 */
[----:B------:R-:W2:Y:S01]  /*0030*/  LDCU.128 UR8, c[0x0][0x380] ;  /* 0x00007000ff0877ac */ /* 0x000ea20008000c00 */
[----:B------:R-:W-:Y:S01]  /*0040*/  HFMA2 R17, -RZ, RZ, 0, 0 ;  /* 0x00000000ff117431 */ /* 0x000fe200000001ff */
[----:B------:R-:W3:Y:S01]  /*0050*/  S2R R9, SR_CTAID.X ;  /* 0x0000000000097919 */ /* 0x000ee20000002500 */
[----:B------:R-:W-:Y:S01]  /*0060*/  IMAD.MOV.U32 R3, RZ, RZ, RZ ;  /* 0x000000ffff037224 */ /* 0x000fe200078e00ff */
[----:B------:R-:W-:Y:S01]  /*0070*/  UMOV UR4, 0x400 ;  /* 0x0000040000047882 */ /* 0x000fe20000000000 */
[----:B------:R-:W-:Y:S01]  /*0080*/  IMAD.MOV.U32 R16, RZ, RZ, 0x80 ;  /* 0x00000080ff107424 */ /* 0x000fe200078e00ff */
[----:B------:R-:W4:Y:S01]  /*0090*/  LDCU.64 UR6, c[0x0][0x358] ;  /* 0x00006b00ff0677ac */ /* 0x000f220008000a00 */
[----:B-1----:R-:W-:-:S06]  /*00a0*/  ULEA UR4, UR5, UR4, 0x18 ;  /* 0x0000000405047291 */ /* 0x002fcc000f8ec0ff */
[----:B------:R-:W-:Y:S01]  /*00b0*/  MOV R13, UR4 ;  /* 0x00000004000d7c02 */ /* 0x000fe20008000f00 */
[----:B------:R-:W-:Y:S01]  /*00c0*/  UMOV UR4, 0x100 ;  /* 0x0000010000047882 */ /* 0x000fe20000000000 */
[C---:B0-----:R-:W-:Y:S02]  /*00d0*/  SHF.L.U32 R2, R0.reuse, 0x2, RZ ;  /* 0x0000000200027819 */ /* 0x041fe400000006ff */
[----:B------:R-:W-:Y:S02]  /*00e0*/  SHF.L.U32 R8, R0, 0x2, RZ ;  /* 0x0000000200087819 */ /* 0x000fe400000006ff */
[----:B---3--:R-:W-:Y:S02]  /*00f0*/  SHF.L.U32 R9, R9, 0x5, RZ ;  /* 0x0000000509097819 */ /* 0x008fe400000006ff */
[----:B------:R-:W-:Y:S02]  /*0100*/  LOP3.LUT R2, R2, 0xff8, RZ, 0xc0, !PT ;  /* 0x00000ff802027812 */ /* 0x000fe400078ec0ff */
[----:B------:R-:W-:-:S02]  /*0110*/  IADD3 R10, PT, PT, R9, R0, RZ ;  /* 0x00000000090a7210 */ /* 0x000fc40007ffe0ff */
[C---:B------:R-:W-:Y:S01]  /*0120*/  LOP3.LUT R12, R8.reuse, 0xff0, RZ, 0xc0, !PT ;  /* 0x00000ff0080c7812 */ /* 0x040fe200078ec0ff */
[----:B------:R-:W-:Y:S01]  /*0130*/  IMAD.WIDE.U32 R2, R9, 0x4, R2 ;  /* 0x0000000409027825 */ /* 0x000fe200078e0002 */
[C---:B------:R-:W-:Y:S02]  /*0140*/  LOP3.LUT R6, R8.reuse, 0xfc0, RZ, 0xc0, !PT ;  /* 0x00000fc008067812 */ /* 0x040fe400078ec0ff */
[----:B------:R-:W-:Y:S01]  /*0150*/  LOP3.LUT R14, R8, 0xfe0, RZ, 0xc0, !PT ;  /* 0x00000fe0080e7812 */ /* 0x000fe200078ec0ff */
[----:B------:R-:W-:Y:S01]  /*0160*/  IMAD.WIDE.U32 R16, R10, 0x4, R16 ;  /* 0x000000040a107825 */ /* 0x000fe200078e0010 */
[----:B--2---:R-:W-:Y:S02]  /*0170*/  IADD3 R4, P0, PT, R2, UR8, RZ ;  /* 0x0000000802047c10 */ /* 0x004fe4000ff1e0ff */
[----:B------:R-:W-:Y:S01]  /*0180*/  LOP3.LUT R20, R0, 0x1, RZ, 0xc0, !PT ;  /* 0x0000000100147812 */ /* 0x000fe200078ec0ff */
[C---:B------:R-:W-:Y:S01]  /*0190*/  IMAD.IADD R12, R13.reuse, 0x1, R12 ;  /* 0x000000010d0c7824 */ /* 0x040fe200078e020c */
[C---:B------:R-:W-:Y:S01]  /*01a0*/  IADD3 R2, P2, PT, R16.reuse, UR8, RZ ;  /* 0x0000000810027c10 */ /* 0x040fe2000ff5e0ff */
[----:B------:R-:W-:Y:S01]  /*01b0*/  IMAD.IADD R15, R13, 0x1, R6 ;  /* 0x000000010d0f7824 */ /* 0x000fe200078e0206 */
[----:B------:R-:W-:-:S02]  /*01c0*/  IADD3 R11, P3, PT, R16, UR10, RZ ;  /* 0x0000000a100b7c10 */ /* 0x000fc4000ff7e0ff */
[----:B------:R-:W-:Y:S02]  /*01d0*/  IADD3 R4, P1, PT, R4, 0x80, RZ ;  /* 0x0000008004047810 */ /* 0x000fe40007f3e0ff */
[C---:B------:R-:W-:Y:S02]  /*01e0*/  IADD3.X R5, PT, PT, R17.reuse, UR9, RZ, P2, !PT ;  /* 0x0000000911057c10 */ /* 0x040fe400097fe4ff */
[----:B------:R-:W-:Y:S02]  /*01f0*/  IADD3.X R16, PT, PT, R17, UR11, RZ, P3, !PT ;  /* 0x0000000b11107c10 */ /* 0x000fe40009ffe4ff */
[----:B------:R-:W-:Y:S02]  /*0200*/  IADD3.X R25, PT, PT, RZ, UR9, R3, P1, P0 ;  /* 0x00000009ff197c10 */ /* 0x000fe40008fe0403 */
[C---:B------:R-:W-:Y:S02]  /*0210*/  LOP3.LUT R21, R0.reuse, 0x2, RZ, 0xc0, !PT ;  /* 0x0000000200157812 */ /* 0x040fe400078ec0ff */
[----:B------:R-:W-:-:S02]  /*0220*/  LOP3.LUT R22, R0, 0x4, RZ, 0xc0, !PT ;  /* 0x0000000400167812 */ /* 0x000fc400078ec0ff */
[----:B------:R-:W-:Y:S02]  /*0230*/  LOP3.LUT R23, R0, 0x8, RZ, 0xc0, !PT ;  /* 0x0000000800177812 */ /* 0x000fe400078ec0ff */
[----:B------:R-:W-:Y:S02]  /*0240*/  IADD3 R14, PT, PT, R13, R14, RZ ;  /* 0x0000000e0d0e7210 */ /* 0x000fe40007ffe0ff */
[----:B----4-:R-:W-:-:S07]  /*0250*/  IADD3 R8, PT, PT, R8, R13, RZ ;  /* 0x0000000d08087210 */ /* 0x010fce0007ffe0ff */
.L_x_0:
[----:B------:R-:W-:Y:S02]  /*0260*/  ISETP.NE.AND P1, PT, R20, RZ, PT ;  /* 0x000000ff1400720c */ /* 0x000fe40003f25270 */
[----:B------:R-:W-:Y:S02]  /*0270*/  MOV R3, R5 ;  /* 0x0000000500037202 */ /* 0x000fe40000000f00 */
[----:B------:R-:W-:-:S03]  /*0280*/  MOV R5, R25 ;  /* 0x0000001900057202 */ /* 0x000fc60000000f00 */
[----:B-1----:R-:W2:Y:S06]  /*0290*/  LDG.E R17, desc[UR6][R2.64+-0x80] ;  /* 0xffff800602117981 */ /* 0x002eac000c1e1900 */
[----:B------:R-:W2:Y:S01]  /*02a0*/  @P1 LDG.E R6, desc[UR6][R4.64+-0x80] ;  /* 0xffff800604061981 */ /* 0x000ea2000c1e1900 */
[----:B------:R-:W-:Y:S02]  /*02b0*/  ISETP.NE.AND P0, PT, R21, RZ, PT ;  /* 0x000000ff1500720c */ /* 0x000fe40003f05270 */
[----:B------:R-:W-:Y:S02]  /*02c0*/  ISETP.NE.AND P2, PT, R23, RZ, PT ;  /* 0x000000ff1700720c */ /* 0x000fe40003f45270 */
[----:B------:R-:W-:-:S02]  /*02d0*/  ISETP.GE.U32.AND P3, PT, R0, 0x10, PT ;  /* 0x000000100000780c */ /* 0x000fc40003f66070 */
[----:B------:R-:W-:-:S11]  /*02e0*/  ISETP.NE.AND P4, PT, R20, RZ, PT ;  /* 0x000000ff1400720c */ /* 0x000fd60003f85270 */
[----:B------:R-:W0:Y:S01]  /*02f0*/  @P3 S2R R18, SR_CgaCtaId ;  /* 0x0000000000123919 */ /* 0x000e220000008800 */
[----:B------:R-:W-:-:S04]  /*0300*/  @P3 MOV R7, 0x400 ;  /* 0x0000040000073802 */ /* 0x000fc80000000f00 */
[----:B0-----:R-:W-:Y:S02]  /*0310*/  @P3 LEA R13, R18, R7, 0x18 ;  /* 0x00000007120d3211 */ /* 0x001fe400078ec0ff */
[----:B------:R-:W-:Y:S01]  /*0320*/  MOV R7, R16 ;  /* 0x0000001000077202 */ /* 0x000fe20000000f00 */
[----:B--2---:R-:W-:Y:S01]  /*0330*/  @P1 FADD R17, R17, R6 ;  /* 0x0000000611111221 */ /* 0x004fe20000000000 */
[----:B------:R-:W-:-:S04]  /*0340*/  ISETP.NE.AND P1, PT, R22, RZ, PT ;  /* 0x000000ff1600720c */ /* 0x000fc80003f25270 */
[----:B------:R-:W-:Y:S04]  /*0350*/  STS [R8], R17 ;  /* 0x0000001108007388 */ /* 0x000fe80000000800 */
[----:B------:R-:W0:Y:S02]  /*0360*/  @P0 LDS R6, [R12+0x4] ;  /* 0x000004000c060984 */ /* 0x000e240000000800 */
[----:B0-----:R-:W-:-:S05]  /*0370*/  @P0 FADD R17, R17, R6 ;  /* 0x0000000611110221 */ /* 0x001fca0000000000 */
[----:B------:R-:W-:Y:S04]  /*0380*/  STS [R8+0x80], R17 ;  /* 0x0000801108007388 */ /* 0x000fe80000000800 */
[----:B------:R-:W0:Y:S02]  /*0390*/  @P1 LDS R6, [R14+0x8c] ;  /* 0x00008c000e061984 */ /* 0x000e240000000800 */
[----:B0-----:R-:W-:-:S05]  /*03a0*/  @P1 FADD R17, R17, R6 ;  /* 0x0000000611111221 */ /* 0x001fca0000000000 */
[----:B------:R-:W-:Y:S04]  /*03b0*/  STS [R8], R17 ;  /* 0x0000001108007388 */ /* 0x000fe80000000800 */
[----:B------:R-:W0:Y:S02]  /*03c0*/  @P2 LDS R6, [R15+0x1c] ;  /* 0x00001c000f062984 */ /* 0x000e240000000800 */
[----:B0-----:R-:W-:-:S05]  /*03d0*/  @P2 FADD R17, R17, R6 ;  /* 0x0000000611112221 */ /* 0x001fca0000000000 */
[----:B------:R-:W-:Y:S04]  /*03e0*/  STS [R8+0x80], R17 ;  /* 0x0000801108007388 */ /* 0x000fe80000000800 */
[----:B------:R-:W0:Y:S02]  /*03f0*/  @P3 LDS R6, [R13+0xbc] ;  /* 0x0000bc000d063984 */ /* 0x000e240000000800 */
[----:B0-----:R-:W-:Y:S01]  /*0400*/  @P3 FADD R17, R17, R6 ;  /* 0x0000000611113221 */ /* 0x001fe20000000000 */
[----:B------:R-:W-:-:S05]  /*0410*/  IMAD.MOV.U32 R6, RZ, RZ, R11 ;  /* 0x000000ffff067224 */ /* 0x000fca00078e000b */
[----:B------:R-:W-:Y:S04]  /*0420*/  STG.E desc[UR6][R6.64+-0x80], R17 ;  /* 0xffff801106007986 */ /* 0x000fe8000c101906 */
[----:B------:R-:W2:Y:S04]  /*0430*/  @P4 LDG.E R19, desc[UR6][R4.64] ;  /* 0x0000000604134981 */ /* 0x000ea8000c1e1900 */
[----:B------:R-:W2:Y:S01]  /*0440*/  @P4 LDG.E R16, desc[UR6][R2.64] ;  /* 0x0000000602104981 */ /* 0x000ea2000c1e1900 */
[----:B------:R-:W-:-:S03]  /*0450*/  IADD3 R18, PT, PT, R13, UR4, RZ ;  /* 0x000000040d127c10 */ /* 0x000fc6000fffe0ff */
[----:B------:R0:W-:Y:S01]  /*0460*/  STS [R8], R17 ;  /* 0x0000001108007388 */ /* 0x0001e20000000800 */
[----:B--2---:R-:W-:-:S06]  /*0470*/  @P4 FADD R19, R19, R16 ;  /* 0x0000001013134221 */ /* 0x004fcc0000000000 */
[----:B------:R1:W2:Y:S01]  /*0480*/  @!P4 LDG.E R19, desc[UR6][R2.64] ;  /* 0x000000060213c981 */ /* 0x0002a2000c1e1900 */
[----:B------:R-:W-:Y:S01]  /*0490*/  ISETP.NE.AND P4, PT, R0, RZ, PT ;  /* 0x000000ff0000720c */ /* 0x000fe20003f85270 */
[----:B------:R-:W-:Y:S01]  /*04a0*/  UIADD3 UR4, UPT, UPT, UR4, 0x8, URZ ;  /* 0x0000000804047890 */ /* 0x000fe2000fffe0ff */
[----:B0-----:R-:W-:Y:S01]  /*04b0*/  @P3 MOV R17, 0x400 ;  /* 0x0000040000113802 */ /* 0x001fe20000000f00 */
[----:B------:R-:W0:Y:S02]  /*04c0*/  @P3 S2R R24, SR_CgaCtaId ;  /* 0x0000000000183919 */ /* 0x000e240000008800 */
[----:B------:R-:W-:Y:S01]  /*04d0*/  UISETP.NE.AND UP0, UPT, UR4, 0x180, UPT ;  /* 0x000001800400788c */ /* 0x000fe2000bf05270 */
[----:B-1----:R-:W-:-:S07]  /*04e0*/  IADD3 R2, P5, PT, R2, 0x100, RZ ;  /* 0x0000010002027810 */ /* 0x002fce0007fbe0ff */
[----:B------:R-:W1:Y:S01]  /*04f0*/  @!P4 S2R R16, SR_CgaCtaId ;  /* 0x000000000010c919 */ /* 0x000e620000008800 */
[----:B------:R-:W-:-:S04]  /*0500*/  @!P4 MOV R11, 0x400 ;  /* 0x00000400000bc802 */ /* 0x000fc80000000f00 */
[----:B-1----:R-:W-:-:S05]  /*0510*/  @!P4 LEA R13, R16, R11, 0x18 ;  /* 0x0000000b100dc211 */ /* 0x002fca00078ec0ff */
[----:B------:R0:W1:Y:S02]  /*0520*/  @!P4 LDS R11, [R13+0x7c] ;  /* 0x00007c000d0bc984 */ /* 0x0000640000000800 */
[----:B0-----:R-:W-:Y:S02]  /*0530*/  @P3 LEA R13, R24, R17, 0x18 ;  /* 0x00000011180d3211 */ /* 0x001fe400078ec0ff */
[----:B------:R-:W0:Y:S01]  /*0540*/  @!P4 S2R R24, SR_CgaCtaId ;  /* 0x000000000018c919 */ /* 0x000e220000008800 */
[----:B-1----:R1:W-:Y:S02]  /*0550*/  @!P4 STS [R18], R11 ;  /* 0x0000000b1200c388 */ /* 0x0023e40000000800 */
[----:B-1----:R-:W-:Y:S02]  /*0560*/  @!P4 MOV R11, 0x400 ;  /* 0x00000400000bc802 */ /* 0x002fe40000000f00 */
[----:B--2---:R-:W-:Y:S04]  /*0570*/  STS [R8], R19 ;  /* 0x0000001308007388 */ /* 0x004fe80000000800 */
[----:B------:R-:W1:Y:S02]  /*0580*/  @P0 LDS R16, [R12+0x4] ;  /* 0x000004000c100984 */ /* 0x000e640000000800 */
[----:B-1----:R-:W-:-:S05]  /*0590*/  @P0 FADD R19, R19, R16 ;  /* 0x0000001013130221 */ /* 0x002fca0000000000 */
[----:B------:R-:W-:Y:S04]  /*05a0*/  STS [R8+0x80], R19 ;  /* 0x0000801308007388 */ /* 0x000fe80000000800 */
[----:B------:R-:W1:Y:S02]  /*05b0*/  @P1 LDS R16, [R14+0x8c] ;  /* 0x00008c000e101984 */ /* 0x000e640000000800 */
[----:B-1----:R-:W-:-:S05]  /*05c0*/  @P1 FADD R19, R19, R16 ;  /* 0x0000001013131221 */ /* 0x002fca0000000000 */
[----:B------:R-:W-:Y:S04]  /*05d0*/  STS [R8], R19 ;  /* 0x0000001308007388 */ /* 0x000fe80000000800 */
[----:B------:R-:W1:Y:S02]  /*05e0*/  @P2 LDS R16, [R15+0x1c] ;  /* 0x00001c000f102984 */ /* 0x000e640000000800 */
[----:B-1----:R-:W-:-:S05]  /*05f0*/  @P2 FADD R19, R19, R16 ;  /* 0x0000001013132221 */ /* 0x002fca0000000000 */
[----:B------:R-:W-:Y:S04]  /*0600*/  STS [R8+0x80], R19 ;  /* 0x0000801308007388 */ /* 0x000fe80000000800 */
[----:B------:R0:W1:Y:S02]  /*0610*/  @P3 LDS R16, [R13+0xbc] ;  /* 0x0000bc000d103984 */ /* 0x0000640000000800 */
[----:B0-----:R-:W-:Y:S02]  /*0620*/  @!P4 LEA R13, R24, R11, 0x18 ;  /* 0x0000000b180dc211 */ /* 0x001fe400078ec0ff */
[----:B------:R-:W-:Y:S01]  /*0630*/  IADD3 R11, P6, PT, R6, 0x100, RZ ;  /* 0x00000100060b7810 */ /* 0x000fe20007fde0ff */
[----:B-1----:R-:W-:-:S03]  /*0640*/  @P3 FADD R19, R19, R16 ;  /* 0x0000001013133221 */ /* 0x002fc60000000000 */
[----:B------:R-:W-:Y:S02]  /*0650*/  IADD3.X R16, PT, PT, RZ, R7, RZ, P6, !PT ;  /* 0x00000007ff107210 */ /* 0x000fe400037fe4ff */
[----:B------:R-:W-:Y:S04]  /*0660*/  STS [R8], R19 ;  /* 0x0000001308007388 */ /* 0x000fe80000000800 */
[----:B------:R-:W0:Y:S04]  /*0670*/  @!P4 LDS R17, [R13+0x7c] ;  /* 0x00007c000d11c984 */ /* 0x000e280000000800 */
[----:B------:R1:W-:Y:S04]  /*0680*/  STG.E desc[UR6][R6.64], R19 ;  /* 0x0000001306007986 */ /* 0x0003e8000c101906 */
[----:B0-----:R1:W-:Y:S01]  /*0690*/  @!P4 STS [R18+0x4], R17 ;  /* 0x000004111200c388 */ /* 0x0013e20000000800 */
[----:B------:R-:W-:-:S05]  /*06a0*/  IADD3 R4, P4, PT, R4, 0x100, RZ ;  /* 0x0000010004047810 */ /* 0x000fca0007f9e0ff */
[----:B------:R-:W-:Y:S01]  /*06b0*/  IMAD.X R25, RZ, RZ, R5, P4 ;  /* 0x000000ffff197224 */ /* 0x000fe200020e0605 */
[----:B------:R-:W-:Y:S01]  /*06c0*/  IADD3.X R5, PT, PT, RZ, R3, RZ, P5, !PT ;  /* 0x00000003ff057210 */ /* 0x000fe20002ffe4ff */
[----:B------:R-:W-:Y:S06]  /*06d0*/  BRA.U UP0, `(.L_x_0) ;  /* 0xfffffff900e07547 */ /* 0x000fec000b83ffff */
[----:B------:R-:W-:Y:S01]  /*06e0*/  ISETP.NE.AND P4, PT, R20, RZ, PT ;  /* 0x000000ff1400720c */ /* 0x000fe20003f85270 */
[----:B------:R-:W-:Y:S01]  /*06f0*/  BSSY.RECONVERGENT B0, `(.L_x_1) ;  /* 0x0000081000007945 */ /* 0x000fe20003800200 */
[----:B------:R-:W-:-:S11]  /*0700*/  LEA R10, R10, R13, 0x2 ;  /* 0x0000000d0a0a7211 */ /* 0x000fd600078e10ff */
[----:B------:R-:W-:-:S05]  /*0710*/  @P4 LOP3.LUT R2, R0, 0x3fe, RZ, 0xc0, !PT ;  /* 0x000003fe00024812 */ /* 0x000fca00078ec0ff */
[----:B------:R-:W-:Y:S02]  /*0720*/  @P4 IMAD.IADD R4, R9, 0x1, R2 ;  /* 0x0000000109044824 */ /* 0x000fe400078e0202 */
[----:B------:R-:W0:Y:S03]  /*0730*/  LDS R2, [R10+0x100] ;  /* 0x000100000a027984 */ /* 0x000e260000000800 */
[----:B------:R-:W-:-:S05]  /*0740*/  @P4 LEA R4, R4, R13, 0x2 ;  /* 0x0000000d04044211 */ /* 0x000fca00078e10ff */
[----:B------:R2:W3:Y:S02]  /*0750*/  @P4 LDS R5, [R4+0x100] ;  /* 0x0001000004054984 */ /* 0x0004e40000000800 */
[----:B--2---:R-:W-:Y:S02]  /*0760*/  @P3 MOV R4, 0x400 ;  /* 0x0000040000043802 */ /* 0x004fe40000000f00 */
[----:B0-----:R-:W-:Y:S01]  /*0770*/  @!P4 MOV R3, R2 ;  /* 0x000000020003c202 */ /* 0x001fe20000000f00 */
[----:B---3--:R-:W-:Y:S02]  /*0780*/  @P4 FADD R3, R2, R5 ;  /* 0x0000000502034221 */ /* 0x008fe40000000000 */
[----:B------:R-:W0:Y:S03]  /*0790*/  @P3 S2R R5, SR_CgaCtaId ;  /* 0x0000000000053919 */ /* 0x000e260000008800 */
[----:B------:R-:W-:Y:S04]  /*07a0*/  STS [R8], R3 ;  /* 0x0000000308007388 */ /* 0x000fe80000000800 */
[----:B------:R-:W2:Y:S02]  /*07b0*/  @P0 LDS R12, [R12+0x4] ;  /* 0x000004000c0c0984 */ /* 0x000ea40000000800 */
[----:B--2---:R-:W-:Y:S01]  /*07c0*/  @P0 FADD R3, R3, R12 ;  /* 0x0000000c03030221 */ /* 0x004fe20000000000 */
[----:B------:R-:W-:-:S04]  /*07d0*/  ISETP.NE.AND P0, PT, R0, RZ, PT ;  /* 0x000000ff0000720c */ /* 0x000fc80003f05270 */
[----:B------:R-:W-:Y:S04]  /*07e0*/  STS [R8+0x80], R3 ;  /* 0x0000800308007388 */ /* 0x000fe80000000800 */
[----:B------:R-:W2:Y:S02]  /*07f0*/  @P1 LDS R14, [R14+0x8c] ;  /* 0x00008c000e0e1984 */ /* 0x000ea40000000800 */
[----:B--2---:R-:W-:-:S05]  /*0800*/  @P1 FADD R3, R3, R14 ;  /* 0x0000000e03031221 */ /* 0x004fca0000000000 */
[----:B------:R-:W-:Y:S04]  /*0810*/  STS [R8], R3 ;  /* 0x0000000308007388 */ /* 0x000fe80000000800 */
[----:B------:R-:W2:Y:S02]  /*0820*/  @P2 LDS R2, [R15+0x1c] ;  /* 0x00001c000f022984 */ /* 0x000ea40000000800 */
[----:B--2---:R-:W-:Y:S01]  /*0830*/  @P2 FADD R3, R3, R2 ;  /* 0x0000000203032221 */ /* 0x004fe20000000000 */
[----:B0-----:R-:W-:-:S04]  /*0840*/  @P3 LEA R2, R5, R4, 0x18 ;  /* 0x0000000405023211 */ /* 0x001fc800078ec0ff */
[----:B------:R-:W-:Y:S04]  /*0850*/  STS [R8+0x80], R3 ;  /* 0x0000800308007388 */ /* 0x000fe80000000800 */
[----:B------:R-:W0:Y:S02]  /*0860*/  @P3 LDS R2, [R2+0xbc] ;  /* 0x0000bc0002023984 */ /* 0x000e240000000800 */
[----:B0-----:R-:W-:-:S05]  /*0870*/  @P3 FADD R3, R3, R2 ;  /* 0x0000000203033221 */ /* 0x001fca0000000000 */
[----:B------:R0:W-:Y:S04]  /*0880*/  STS [R8], R3 ;  /* 0x0000000308007388 */ /* 0x0001e80000000800 */
[----:B------:R0:W-:Y:S04]  /*0890*/  STS [R10+0x100], R3 ;  /* 0x000100030a007388 */ /* 0x0001e80000000800 */
[----:B------:R0:W2:Y:S01]  /*08a0*/  LDS R4, [R8+0x100] ;  /* 0x0001000008047984 */ /* 0x0000a20000000800 */
[----:B------:R-:W-:Y:S05]  /*08b0*/  @!P0 BRA `(.L_x_2) ;  /* 0x0000000400908947 */ /* 0x000fea0003800000 */
[----:B0-----:R-:W0:Y:S01]  /*08c0*/  LDC.64 R2, c[0x0][0x388] ;  /* 0x0000e200ff027b82 */ /* 0x001e220000000a00 */
[----:B------:R-:W-:Y:S01]  /*08d0*/  SHF.L.U32 R5, R0, 0x5, RZ ;  /* 0x0000000500057819 */ /* 0x000fe200000006ff */
[----:B-1----:R1:W3:Y:S04]  /*08e0*/  LDS R7, [R8+0xfc] ;  /* 0x0000fc0008077984 */ /* 0x0022e80000000800 */
[----:B0-----:R-:W-:-:S05]  /*08f0*/  IMAD.WIDE.U32 R2, R5, 0x4, R2 ;  /* 0x0000000405027825 */ /* 0x001fca00078e0002 */
[----:B------:R-:W3:Y:S04]  /*0900*/  LDG.E R24, desc[UR6][R2.64+0x14] ;  /* 0x0000140602187981 */ /* 0x000ee8000c1e1900 */
[----:B------:R-:W4:Y:S04]  /*0910*/  LDG.E R6, desc[UR6][R2.64] ;  /* 0x0000000602067981 */ /* 0x000f28000c1e1900 */
[----:B------:R-:W5:Y:S04]  /*0920*/  LDG.E R10, desc[UR6][R2.64+0x4] ;  /* 0x00000406020a7981 */ /* 0x000f68000c1e1900 */
[----:B------:R-:W2:Y:S04]  /*0930*/  LDG.E R22, desc[UR6][R2.64+0x10] ;  /* 0x0000100602167981 */ /* 0x000ea8000c1e1900 */
        /* <DEDUP_REMOVED lines=10> */
[----:B-1----:R-:W2:Y:S04]  /*09e0*/  LDG.E R8, desc[UR6][R2.64+0x44] ;  /* 0x0000440602087981 */ /* 0x002ea8000c1e1900 */
[----:B------:R-:W2:Y:S04]  /*09f0*/  LDG.E R26, desc[UR6][R2.64+0x48] ;  /* 0x00004806021a7981 */ /* 0x000ea8000c1e1900 */
[----:B------:R-:W2:Y:S01]  /*0a00*/  LDG.E R28, desc[UR6][R2.64+0x54] ;  /* 0x00005406021c7981 */ /* 0x000ea2000c1e1900 */
[----:B---3--:R-:W-:-:S03]  /*0a10*/  FADD R27, R7, R24 ;  /* 0x00000018071b7221 */ /* 0x008fc60000000000 */
[----:B------:R-:W3:Y:S01]  /*0a20*/  LDG.E R24, desc[UR6][R2.64+0x58] ;  /* 0x0000580602187981 */ /* 0x000ee2000c1e1900 */
[----:B----4-:R-:W-:-:S03]  /*0a30*/  FADD R9, R7, R6 ;  /* 0x0000000607097221 */ /* 0x010fc60000000000 */
[----:B------:R0:W-:Y:S01]  /*0a40*/  STG.E desc[UR6][R2.64+0x14], R27 ;  /* 0x0000141b02007986 */ /* 0x0001e2000c101906 */
[----:B-----5:R-:W-:-:S03]  /*0a50*/  FADD R11, R7, R10 ;  /* 0x0000000a070b7221 */ /* 0x020fc60000000000 */
[----:B------:R-:W4:Y:S01]  /*0a60*/  LDG.E R6, desc[UR6][R2.64+0x30] ;  /* 0x0000300602067981 */ /* 0x000f22000c1e1900 */
[----:B--2---:R-:W-:-:S03]  /*0a70*/  FADD R25, R7, R22 ;  /* 0x0000001607197221 */ /* 0x004fc60000000000 */
[----:B------:R-:W2:Y:S01]  /*0a80*/  LDG.E R10, desc[UR6][R2.64+0x38] ;  /* 0x00003806020a7981 */ /* 0x000ea2000c1e1900 */
[C---:B0-----:R-:W-:Y:S01]  /*0a90*/  FADD R27, R7.reuse, R15 ;  /* 0x0000000f071b7221 */ /* 0x041fe20000000000 */
[C---:B------:R-:W-:Y:S01]  /*0aa0*/  FADD R21, R7.reuse, R12 ;  /* 0x0000000c07157221 */ /* 0x040fe20000000000 */
[C---:B------:R-:W-:Y:S01]  /*0ab0*/  FADD R23, R7.reuse, R20 ;  /* 0x0000001407177221 */ /* 0x040fe20000000000 */
[----:B------:R-:W-:Y:S01]  /*0ac0*/  STG.E desc[UR6][R2.64], R9 ;  /* 0x0000000902007986 */ /* 0x000fe2000c101906 */
[C---:B------:R-:W-:Y:S01]  /*0ad0*/  FADD R15, R7.reuse, R13 ;  /* 0x0000000d070f7221 */ /* 0x040fe20000000000 */
[C---:B------:R-:W-:Y:S02]  /*0ae0*/  FADD R19, R7.reuse, R19 ;  /* 0x0000001307137221 */ /* 0x040fe40000000000 */
[----:B------:R0:W-:Y:S01]  /*0af0*/  STG.E desc[UR6][R2.64+0x10], R25 ;  /* 0x0000101902007986 */ /* 0x0001e2000c101906 */
[----:B------:R-:W-:-:S03]  /*0b00*/  FADD R29, R7, R18 ;  /* 0x00000012071d7221 */ /* 0x000fc60000000000 */
[----:B------:R1:W-:Y:S04]  /*0b10*/  STG.E desc[UR6][R2.64+0x4], R11 ;  /* 0x0000040b02007986 */ /* 0x0003e8000c101906 */
[----:B------:R-:W-:Y:S04]  /*0b20*/  STG.E desc[UR6][R2.64+0x8], R21 ;  /* 0x0000081502007986 */ /* 0x000fe8000c101906 */
[----:B------:R5:W-:Y:S01]  /*0b30*/  STG.E desc[UR6][R2.64+0xc], R23 ;  /* 0x00000c1702007986 */ /* 0x000be2000c101906 */
[----:B0-----:R-:W-:-:S03]  /*0b40*/  FADD R25, R7, R17 ;  /* 0x0000001107197221 */ /* 0x001fc60000000000 */
[----:B------:R0:W-:Y:S04]  /*0b50*/  STG.E desc[UR6][R2.64+0x24], R15 ;  /* 0x0000240f02007986 */ /* 0x0001e8000c101906 */
[----:B------:R0:W-:Y:S04]  /*0b60*/  STG.E desc[UR6][R2.64+0x28], R19 ;  /* 0x0000281302007986 */ /* 0x0001e8000c101906 */
[----:B------:R-:W2:Y:S04]  /*0b70*/  LDG.E R12, desc[UR6][R2.64+0x40] ;  /* 0x00004006020c7981 */ /* 0x000ea8000c1e1900 */
[----:B-1----:R-:W2:Y:S04]  /*0b80*/  LDG.E R11, desc[UR6][R2.64+0x4c] ;  /* 0x00004c06020b7981 */ /* 0x002ea8000c1e1900 */
[----:B------:R-:W2:Y:S04]  /*0b90*/  LDG.E R9, desc[UR6][R2.64+0x50] ;  /* 0x0000500602097981 */ /* 0x000ea8000c1e1900 */
[----:B------:R-:W2:Y:S04]  /*0ba0*/  LDG.E R18, desc[UR6][R2.64+0x5c] ;  /* 0x00005c0602127981 */ /* 0x000ea8000c1e1900 */
[----:B------:R-:W2:Y:S04]  /*0bb0*/  LDG.E R22, desc[UR6][R2.64+0x60] ;  /* 0x0000600602167981 */ /* 0x000ea8000c1e1900 */
[----:B------:R-:W2:Y:S04]  /*0bc0*/  LDG.E R20, desc[UR6][R2.64+0x64] ;  /* 0x0000640602147981 */ /* 0x000ea8000c1e1900 */
[----:B------:R-:W2:Y:S04]  /*0bd0*/  LDG.E R13, desc[UR6][R2.64+0x68] ;  /* 0x00006806020d7981 */ /* 0x000ea8000c1e1900 */
[----:B-----5:R-:W5:Y:S04]  /*0be0*/  LDG.E R23, desc[UR6][R2.64+0x6c] ;  /* 0x00006c0602177981 */ /* 0x020f68000c1e1900 */
[----:B0-----:R-:W5:Y:S04]  /*0bf0*/  LDG.E R15, desc[UR6][R2.64+0x70] ;  /* 0x00007006020f7981 */ /* 0x001f68000c1e1900 */
[----:B------:R-:W5:Y:S04]  /*0c00*/  LDG.E R21, desc[UR6][R2.64+0x74] ;  /* 0x0000740602157981 */ /* 0x000f68000c1e1900 */
[----:B------:R-:W5:Y:S04]  /*0c10*/  LDG.E R19, desc[UR6][R2.64+0x78] ;  /* 0x0000780602137981 */ /* 0x000f68000c1e1900 */
[----:B------:R-:W5:Y:S01]  /*0c20*/  LDG.E R17, desc[UR6][R2.64+0x7c] ;  /* 0x00007c0602117981 */ /* 0x000f62000c1e1900 */
[----:B------:R-:W-:-:S03]  /*0c30*/  FADD R5, R7, R5 ;  /* 0x0000000507057221 */ /* 0x000fc60000000000 */
[----:B------:R-:W-:Y:S04]  /*0c40*/  STG.E desc[UR6][R2.64+0x18], R29 ;  /* 0x0000181d02007986 */ /* 0x000fe8000c101906 */
[----:B------:R0:W-:Y:S04]  /*0c50*/  STG.E desc[UR6][R2.64+0x1c], R25 ;  /* 0x00001c1902007986 */ /* 0x0001e8000c101906 */
[----:B------:R-:W-:Y:S01]  /*0c60*/  STG.E desc[UR6][R2.64+0x20], R27 ;  /* 0x0000201b02007986 */ /* 0x000fe2000c101906 */
[C---:B------:R-:W-:Y:S01]  /*0c70*/  FADD R14, R7.reuse, R14 ;  /* 0x0000000e070e7221 */ /* 0x040fe20000000000 */
[C---:B------:R-:W-:Y:S01]  /*0c80*/  FADD R8, R7.reuse, R8 ;  /* 0x0000000807087221 */ /* 0x040fe20000000000 */
[C---:B0-----:R-:W-:Y:S01]  /*0c90*/  FADD R25, R7.reuse, R16 ;  /* 0x0000001007197221 */ /* 0x041fe20000000000 */
[----:B------:R0:W-:Y:S04]  /*0ca0*/  STG.E desc[UR6][R2.64+0x2c], R5 ;  /* 0x00002c0502007986 */ /* 0x0001e8000c101906 */
[----:B------:R3:W-:Y:S01]  /*0cb0*/  STG.E desc[UR6][R2.64+0x34], R25 ;  /* 0x0000341902007986 */ /* 0x0007e2000c101906 */
[----:B0-----:R-:W-:-:S03]  /*0cc0*/  FADD R5, R7, R26 ;  /* 0x0000001a07057221 */ /* 0x001fc60000000000 */
[----:B------:R-:W-:Y:S04]  /*0cd0*/  STG.E desc[UR6][R2.64+0x3c], R14 ;  /* 0x00003c0e02007986 */ /* 0x000fe8000c101906 */
[----:B------:R-:W-:Y:S04]  /*0ce0*/  STG.E desc[UR6][R2.64+0x44], R8 ;  /* 0x0000440802007986 */ /* 0x000fe8000c101906 */
[----:B------:R-:W-:Y:S01]  /*0cf0*/  STG.E desc[UR6][R2.64+0x48], R5 ;  /* 0x0000480502007986 */ /* 0x000fe2000c101906 */
[C---:B---3--:R-:W-:Y:S01]  /*0d00*/  FADD R25, R7.reuse, R24 ;  /* 0x0000001807197221 */ /* 0x048fe20000000000 */
[C---:B----4-:R-:W-:Y:S01]  /*0d10*/  FADD R29, R7.reuse, R6 ;  /* 0x00000006071d7221 */ /* 0x050fe20000000000 */
[----:B--2---:R-:W-:-:S04]  /*0d20*/  FADD R27, R7, R10 ;  /* 0x0000000a071b7221 */ /* 0x004fc80000000000 */
[----:B------:R0:W-:Y:S04]  /*0d30*/  STG.E desc[UR6][R2.64+0x30], R29 ;  /* 0x0000301d02007986 */ /* 0x0001e8000c101906 */
[----:B------:R1:W-:Y:S01]  /*0d40*/  STG.E desc[UR6][R2.64+0x38], R27 ;  /* 0x0000381b02007986 */ /* 0x0003e2000c101906 */
[----:B0-----:R-:W-:-:S03]  /*0d50*/  FADD R29, R7, R28 ;  /* 0x0000001c071d7221 */ /* 0x001fc60000000000 */
[----:B------:R3:W-:Y:S04]  /*0d60*/  STG.E desc[UR6][R2.64+0x58], R25 ;  /* 0x0000581902007986 */ /* 0x0007e8000c101906 */
[----:B------:R3:W-:Y:S01]  /*0d70*/  STG.E desc[UR6][R2.64+0x54], R29 ;  /* 0x0000541d02007986 */ /* 0x0007e2000c101906 */
[C---:B------:R-:W-:Y:S01]  /*0d80*/  FADD R12, R7.reuse, R12 ;  /* 0x0000000c070c7221 */ /* 0x040fe20000000000 */
[C---:B------:R-:W-:Y:S01]  /*0d90*/  FADD R11, R7.reuse, R11 ;  /* 0x0000000b070b7221 */ /* 0x040fe20000000000 */
[C---:B------:R-:W-:Y:S01]  /*0da0*/  FADD R9, R7.reuse, R9 ;  /* 0x0000000907097221 */ /* 0x040fe20000000000 */
[C---:B-1----:R-:W-:Y:S01]  /*0db0*/  FADD R27, R7.reuse, R18 ;  /* 0x00000012071b7221 */ /* 0x042fe20000000000 */
[C---:B------:R-:W-:Y:S01]  /*0dc0*/  FADD R22, R7.reuse, R22 ;  /* 0x0000001607167221 */ /* 0x040fe20000000000 */
[C---:B------:R-:W-:Y:S01]  /*0dd0*/  FADD R20, R7.reuse, R20 ;  /* 0x0000001407147221 */ /* 0x040fe20000000000 */
[C---:B------:R-:W-:Y:S01]  /*0de0*/  FADD R13, R7.reuse, R13 ;  /* 0x0000000d070d7221 */ /* 0x040fe20000000000 */
[C---:B-----5:R-:W-:Y:S01]  /*0df0*/  FADD R23, R7.reuse, R23 ;  /* 0x0000001707177221 */ /* 0x060fe20000000000 */
[C---:B------:R-:W-:Y:S01]  /*0e00*/  FADD R15, R7.reuse, R15 ;  /* 0x0000000f070f7221 */ /* 0x040fe20000000000 */
[C---:B------:R-:W-:Y:S01]  /*0e10*/  FADD R21, R7.reuse, R21 ;  /* 0x0000001507157221 */ /* 0x040fe20000000000 */
[C---:B------:R-:W-:Y:S01]  /*0e20*/  FADD R19, R7.reuse, R19 ;  /* 0x0000001307137221 */ /* 0x040fe20000000000 */
[----:B------:R-:W-:Y:S01]  /*0e30*/  FADD R17, R7, R17 ;  /* 0x0000001107117221 */ /* 0x000fe20000000000 */
[----:B------:R3:W-:Y:S04]  /*0e40*/  STG.E desc[UR6][R2.64+0x40], R12 ;  /* 0x0000400c02007986 */ /* 0x0007e8000c101906 */
        /* <DEDUP_REMOVED lines=10> */
[----:B------:R3:W-:Y:S02]  /*0ef0*/  STG.E desc[UR6][R2.64+0x7c], R17 ;  /* 0x00007c1102007986 */ /* 0x0007e4000c101906 */
.L_x_2:
[----:B------:R-:W-:Y:S05]  /*0f00*/  BSYNC.RECONVERGENT B0 ;  /* 0x0000000000007941 */ /* 0x000fea0003800200 */
.L_x_1:
[----:B------:R-:W3:Y:S02]  /*0f10*/  LDCU.64 UR4, c[0x0][0x390] ;  /* 0x00007200ff0477ac */ /* 0x000ee40008000a00 */
[----:B---3--:R-:W-:-:S04]  /*0f20*/  LEA R2, P0, R0, UR4, 0x2 ;  /* 0x0000000400027c11 */ /* 0x008fc8000f8010ff */
[----:B0-----:R-:W-:-:S05]  /*0f30*/  LEA.HI.X R3, R0, UR5, RZ, 0x2, P0 ;  /* 0x0000000500037c11 */ /* 0x001fca00080f14ff */
[----:B--2---:R-:W-:Y:S01]  /*0f40*/  STG.E desc[UR6][R2.64], R4 ;  /* 0x0000000402007986 */ /* 0x004fe2000c101906 */
[----:B------:R-:W-:Y:S05]  /*0f50*/  EXIT ;  /* 0x000000000000794d */ /* 0x000fea0003800000 */
.L_x_3:
[----:B------:R-:W-:-:S00]  /*0f60*/  BRA `(.L_x_3) ;  /* 0xfffffffc00fc7947 */ /* 0x000fc0000383ffff */
[----:B------:R-:W-:-:S00]  /*0f70*/  NOP ;  /* 0x0000000000007918 */ /* 0x000fc00000000000 */
        /* <DEDUP_REMOVED lines=8> */
.L_x_4:


//--------------------- .nv.shared._Z6kernelPfS_S_ --------------------------
	.section	.nv.shared._Z6kernelPfS_S_,"aw",@nobits
	.sectionflags	@""
	.align	16
	.zero		1024


//--------------------- .nv.shared.reserved.0     --------------------------
	.section	.nv.shared.reserved.0,"aw",@nobits
	.weak		__nv_reservedSMEM_offset_0_alias
	.size		__nv_reservedSMEM_offset_0_alias, 0, 64
	.other		__nv_reservedSMEM_offset_0_alias,@"STO_CUDA_RESERVED_SHARED STV_DEFAULT"
__nv_reservedSMEM_offset_0_alias:
	.zero		0
	.zero		64


//--------------------- .nv.constant0._Z6kernelPfS_S_ --------------------------
	.section	.nv.constant0._Z6kernelPfS_S_,"a",@progbits
	.sectionflags	@""
	.align	4
.nv.constant0._Z6kernelPfS_S_:
	.zero		920


//--------------------- SYMBOLS --------------------------

	.type		.nv.reservedSmem.offset0,@object
	.size		.nv.reservedSmem.offset0,0x4
	.type		.nv.reservedSmem.cap,@object
	.size		.nv.reservedSmem.cap,0x4
